//
// Generated by NVIDIA NVVM Compiler
//
// Compiler Build ID: CL-36424714
// Cuda compilation tools, release 13.0, V13.0.88
// Based on NVVM 20.0.0
//

.version 9.0
.target sm_100
.address_size 64

	// .globl	_Z13cudaMergeSortPiS_iiiP4dim3S1_

.visible .entry _Z13cudaMergeSortPiS_iiiP4dim3S1_(
	.param .u64 .ptr .align 1 _Z13cudaMergeSortPiS_iiiP4dim3S1__param_0,
	.param .u64 .ptr .align 1 _Z13cudaMergeSortPiS_iiiP4dim3S1__param_1,
	.param .u32 _Z13cudaMergeSortPiS_iiiP4dim3S1__param_2,
	.param .u32 _Z13cudaMergeSortPiS_iiiP4dim3S1__param_3,
	.param .u32 _Z13cudaMergeSortPiS_iiiP4dim3S1__param_4,
	.param .u64 .ptr .align 1 _Z13cudaMergeSortPiS_iiiP4dim3S1__param_5,
	.param .u64 .ptr .align 1 _Z13cudaMergeSortPiS_iiiP4dim3S1__param_6
)
{
	.reg .pred 	%p<12>;
	.reg .b32 	%r<58>;
	.reg .b64 	%rd<19>;

	ld.param.u64 	%rd5, [_Z13cudaMergeSortPiS_iiiP4dim3S1__param_0];
	ld.param.u64 	%rd4, [_Z13cudaMergeSortPiS_iiiP4dim3S1__param_1];
	ld.param.u32 	%r23, [_Z13cudaMergeSortPiS_iiiP4dim3S1__param_2];
	ld.param.u32 	%r26, [_Z13cudaMergeSortPiS_iiiP4dim3S1__param_3];
	ld.param.u32 	%r25, [_Z13cudaMergeSortPiS_iiiP4dim3S1__param_4];
	ld.param.u64 	%rd6, [_Z13cudaMergeSortPiS_iiiP4dim3S1__param_5];
	ld.param.u64 	%rd7, [_Z13cudaMergeSortPiS_iiiP4dim3S1__param_6];
	cvta.to.global.u64 	%rd1, %rd5;
	cvta.to.global.u64 	%rd8, %rd7;
	cvta.to.global.u64 	%rd9, %rd6;
	mov.u32 	%r27, %tid.x;
	mov.u32 	%r28, %tid.y;
	ld.global.u32 	%r29, [%rd9];
	mov.u32 	%r30, %tid.z;
	ld.global.u32 	%r31, [%rd9+4];
	mul.lo.s32 	%r32, %r31, %r29;
	mov.u32 	%r33, %ctaid.x;
	ld.global.u32 	%r34, [%rd9+8];
	mul.lo.s32 	%r35, %r32, %r34;
	mov.u32 	%r36, %ctaid.y;
	ld.global.u32 	%r37, [%rd8+8];
	mov.u32 	%r38, %ctaid.z;
	ld.global.u32 	%r39, [%rd8+4];
	mad.lo.s32 	%r40, %r39, %r38, %r36;
	mad.lo.s32 	%r41, %r40, %r37, %r33;
	mad.lo.s32 	%r42, %r29, %r28, %r27;
	mad.lo.s32 	%r43, %r32, %r30, %r42;
	mad.lo.s32 	%r44, %r35, %r41, %r43;
	mul.lo.s32 	%r45, %r25, %r23;
	mul.lo.s32 	%r51, %r45, %r44;
	setp.lt.s32 	%p1, %r25, 1;
	setp.ge.s32 	%p2, %r51, %r26;
	or.pred  	%p3, %p1, %p2;
	@%p3 bra 	$L__BB0_13;
	shr.s32 	%r2, %r23, 1;
	cvta.to.global.u64 	%rd2, %rd4;
	mov.b32 	%r49, 0;
$L__BB0_2:
	add.s32 	%r5, %r51, %r23;
	min.s32 	%r6, %r5, %r26;
	setp.ge.s32 	%p4, %r51, %r6;
	@%p4 bra 	$L__BB0_12;
	add.s32 	%r48, %r51, %r2;
	min.s32 	%r7, %r48, %r26;
	mov.u32 	%r52, %r7;
	mov.u32 	%r53, %r51;
$L__BB0_4:
	mul.wide.s32 	%rd10, %r51, 4;
	add.s64 	%rd3, %rd2, %rd10;
	setp.lt.s32 	%p5, %r53, %r7;
	@%p5 bra 	$L__BB0_7;
	mul.wide.s32 	%rd11, %r52, 4;
	add.s64 	%rd12, %rd1, %rd11;
	ld.global.u32 	%r55, [%rd12];
$L__BB0_6:
	st.global.u32 	[%rd3], %r55;
	add.s32 	%r52, %r52, 1;
	bra.uni 	$L__BB0_11;
$L__BB0_7:
	setp.lt.s32 	%p6, %r52, %r6;
	@%p6 bra 	$L__BB0_9;
	mul.wide.s32 	%rd13, %r53, 4;
	add.s64 	%rd14, %rd1, %rd13;
	ld.global.u32 	%r54, [%rd14];
	bra.uni 	$L__BB0_10;
$L__BB0_9:
	mul.wide.s32 	%rd15, %r53, 4;
	add.s64 	%rd16, %rd1, %rd15;
	ld.global.u32 	%r54, [%rd16];
	mul.wide.s32 	%rd17, %r52, 4;
	add.s64 	%rd18, %rd1, %rd17;
	ld.global.u32 	%r55, [%rd18];
	setp.ge.s32 	%p7, %r54, %r55;
	@%p7 bra 	$L__BB0_6;
$L__BB0_10:
	st.global.u32 	[%rd3], %r54;
	add.s32 	%r53, %r53, 1;
$L__BB0_11:
	add.s32 	%r51, %r51, 1;
	setp.lt.s32 	%p8, %r51, %r6;
	@%p8 bra 	$L__BB0_4;
$L__BB0_12:
	add.s32 	%r49, %r49, 1;
	setp.lt.s32 	%p9, %r49, %r25;
	setp.lt.s32 	%p10, %r5, %r26;
	and.pred  	%p11, %p9, %p10;
	mov.u32 	%r51, %r5;
	@%p11 bra 	$L__BB0_2;
$L__BB0_13:
	ret;

}


// ===== COMPILED SASS (sm_100) =====

	.target	sm_100

	.elftype	@"ET_EXEC"


//--------------------- .note.nv.tkinfo           --------------------------
	.section	.note.nv.tkinfo,"",@"SHT_NOTE"
	.sectionflags	@"SHF_NOTE_NV_TKINFO"
	.tkinfo
        /*0018*/ 	.word	0x00000002
        /*0030*/ 	.string	""
        /*0030*/ 	.string	"ptxas"
        /*0030*/ 	.string	"Cuda compilation tools, release 13.0, V13.0.88"
        /*0030*/ 	.string	"Build cuda_13.0.r13.0/compiler.36424714_0"
        /*0030*/ 	.string	"-arch sm_100 -m 64 "



//--------------------- .note.nv.cuinfo           --------------------------
	.section	.note.nv.cuinfo,"",@"SHT_NOTE"
	.sectionflags	@"SHF_NOTE_NV_CUINFO"
        /*0018*/ 	.short	0x0002
        /*001a*/ 	.short	0x0064
        /*001c*/ 	.short	0x0082
	.zero		2


//--------------------- .nv.info                  --------------------------
	.section	.nv.info,"",@"SHT_CUDA_INFO"
	.align	4


	//----- nvinfo : EIATTR_REGCOUNT
	.align		4
        /*0000*/ 	.byte	0x04, 0x2f
        /*0002*/ 	.short	(.L_1 - .L_0)
	.align		4
.L_0:
        /*0004*/ 	.word	index@(_Z13cudaMergeSortPiS_iiiP4dim3S1_)
        /*0008*/ 	.word	0x00000014


	//----- nvinfo : EIATTR_FRAME_SIZE
	.align		4
.L_1:
        /*000c*/ 	.byte	0x04, 0x11
        /*000e*/ 	.short	(.L_3 - .L_2)
	.align		4
.L_2:
        /*0010*/ 	.word	index@(_Z13cudaMergeSortPiS_iiiP4dim3S1_)
        /*0014*/ 	.word	0x00000000


	//----- nvinfo : EIATTR_MIN_STACK_SIZE
	.align		4
.L_3:
        /*0018*/ 	.byte	0x04, 0x12
        /*001a*/ 	.short	(.L_5 - .L_4)
	.align		4
.L_4:
        /*001c*/ 	.word	index@(_Z13cudaMergeSortPiS_iiiP4dim3S1_)
        /*0020*/ 	.word	0x00000000
.L_5:


//--------------------- .nv.compat                --------------------------
	.section	.nv.compat,"",@"SHT_CUDA_COMPAT_INFO"
	.align	4
        /*0000*/ 	.byte	0x02, 0x09, 0x00, 0x00, 0x02, 0x02, 0x01, 0x00, 0x02, 0x05, 0x05, 0x00, 0x03, 0x07, 0x01, 0x01
        /*0010*/ 	.byte	0x02, 0x03, 0x00, 0x00, 0x02, 0x06, 0x01, 0x00, 0x04, 0x0b, 0x08, 0x00, 0x09, 0x00, 0x00, 0x00
        /*0020*/ 	.byte	0x00, 0x00, 0x00, 0x00


//--------------------- .nv.info._Z13cudaMergeSortPiS_iiiP4dim3S1_ --------------------------
	.section	.nv.info._Z13cudaMergeSortPiS_iiiP4dim3S1_,"",@"SHT_CUDA_INFO"
	.sectionflags	@""
	.align	4


	//----- nvinfo : EIATTR_CUDA_API_VERSION
	.align		4
        /*0000*/ 	.byte	0x04, 0x37
        /*0002*/ 	.short	(.L_7 - .L_6)
.L_6:
        /*0004*/ 	.word	0x00000082


	//----- nvinfo : EIATTR_KPARAM_INFO
	.align		4
.L_7:
        /*0008*/ 	.byte	0x04, 0x17
        /*000a*/ 	.short	(.L_9 - .L_8)
.L_8:
        /*000c*/ 	.word	0x00000000
        /*0010*/ 	.short	0x0006
        /*0012*/ 	.short	0x0028
        /*0014*/ 	.byte	0x00, 0xf5, 0x21, 0x00


	//----- nvinfo : EIATTR_KPARAM_INFO
	.align		4
.L_9:
        /*0018*/ 	.byte	0x04, 0x17
        /*001a*/ 	.short	(.L_11 - .L_10)
.L_10:
        /*001c*/ 	.word	0x00000000
        /*0020*/ 	.short	0x0005
        /*0022*/ 	.short	0x0020
        /*0024*/ 	.byte	0x00, 0xf5, 0x21, 0x00


	//----- nvinfo : EIATTR_KPARAM_INFO
	.align		4
.L_11:
        /*0028*/ 	.byte	0x04, 0x17
        /*002a*/ 	.short	(.L_13 - .L_12)
.L_12:
        /*002c*/ 	.word	0x00000000
        /*0030*/ 	.short	0x0004
        /*0032*/ 	.short	0x0018
        /*0034*/ 	.byte	0x00, 0xf0, 0x11, 0x00


	//----- nvinfo : EIATTR_KPARAM_INFO
	.align		4
.L_13:
        /*0038*/ 	.byte	0x04, 0x17
        /*003a*/ 	.short	(.L_15 - .L_14)
.L_14:
        /*003c*/ 	.word	0x00000000
        /*0040*/ 	.short	0x0003
        /*0042*/ 	.short	0x0014
        /*0044*/ 	.byte	0x00, 0xf0, 0x11, 0x00


	//----- nvinfo : EIATTR_KPARAM_INFO
	.align		4
.L_15:
        /*0048*/ 	.byte	0x04, 0x17
        /*004a*/ 	.short	(.L_17 - .L_16)
.L_16:
        /*004c*/ 	.word	0x00000000
        /*0050*/ 	.short	0x0002
        /*0052*/ 	.short	0x0010
        /*0054*/ 	.byte	0x00, 0xf0, 0x11, 0x00


	//----- nvinfo : EIATTR_KPARAM_INFO
	.align		4
.L_17:
        /*0058*/ 	.byte	0x04, 0x17
        /*005a*/ 	.short	(.L_19 - .L_18)
.L_18:
        /*005c*/ 	.word	0x00000000
        /*0060*/ 	.short	0x0001
        /*0062*/ 	.short	0x0008
        /*0064*/ 	.byte	0x00, 0xf5, 0x21, 0x00


	//----- nvinfo : EIATTR_KPARAM_INFO
	.align		4
.L_19:
        /*0068*/ 	.byte	0x04, 0x17
        /*006a*/ 	.short	(.L_21 - .L_20)
.L_20:
        /*006c*/ 	.word	0x00000000
        /*0070*/ 	.short	0x0000
        /*0072*/ 	.short	0x0000
        /*0074*/ 	.byte	0x00, 0xf5, 0x21, 0x00


	//----- nvinfo : EIATTR_SPARSE_MMA_MASK
	.align		4
.L_21:
        /*0078*/ 	.byte	0x03, 0x50
        /*007a*/ 	.short	0x0000


	//----- nvinfo : EIATTR_MAXREG_COUNT
	.align		4
        /*007c*/ 	.byte	0x03, 0x1b
        /*007e*/ 	.short	0x00ff


	//----- nvinfo : EIATTR_MERCURY_ISA_VERSION
	.align		4
        /*0080*/ 	.byte	0x03, 0x5f
        /*0082*/ 	.short	0x0101


	//----- nvinfo : EIATTR_VRC_CTA_INIT_COUNT
	.align		4
        /*0084*/ 	.byte	0x02, 0x4a
	.zero		1
	.zero		1


	//----- nvinfo : EIATTR_EXIT_INSTR_OFFSETS
	.align		4
        /*0088*/ 	.byte	0x04, 0x1c
        /*008a*/ 	.short	(.L_23 - .L_22)


	//   ....[0]....
.L_22:
        /*008c*/ 	.word	0x000001c0


	//   ....[1]....
        /*0090*/ 	.word	0x00000510


	//----- nvinfo : EIATTR_CRS_STACK_SIZE
	.align		4
.L_23:
        /*0094*/ 	.byte	0x04, 0x1e
        /*0096*/ 	.short	(.L_25 - .L_24)
.L_24:
        /*0098*/ 	.word	0x00000000


	//----- nvinfo : EIATTR_CBANK_PARAM_SIZE
	.align		4
.L_25:
        /*009c*/ 	.byte	0x03, 0x19
        /*009e*/ 	.short	0x0030


	//----- nvinfo : EIATTR_PARAM_CBANK
	.align		4
        /*00a0*/ 	.byte	0x04, 0x0a
        /*00a2*/ 	.short	(.L_27 - .L_26)
	.align		4
.L_26:
        /*00a4*/ 	.word	index@(.nv.constant0._Z13cudaMergeSortPiS_iiiP4dim3S1_)
        /*00a8*/ 	.short	0x0380
        /*00aa*/ 	.short	0x0030


	//----- nvinfo : EIATTR_SW_WAR
	.align		4
.L_27:
        /*00ac*/ 	.byte	0x04, 0x36
        /*00ae*/ 	.short	(.L_29 - .L_28)
.L_28:
        /*00b0*/ 	.word	0x00000008
.L_29:


//--------------------- .nv.callgraph             --------------------------
	.section	.nv.callgraph,"",@"SHT_CUDA_CALLGRAPH"
	.align	4
	.sectionentsize	8
	.align		4
        /*0000*/ 	.word	0x00000000
	.align		4
        /*0004*/ 	.word	0xffffffff
	.align		4
        /*0008*/ 	.word	0x00000000
	.align		4
        /*000c*/ 	.word	0xfffffffe
	.align		4
        /*0010*/ 	.word	0x00000000
	.align		4
        /*0014*/ 	.word	0xfffffffd
	.align		4
        /*0018*/ 	.word	0x00000000
	.align		4
        /*001c*/ 	.word	0xfffffffc


//--------------------- .text._Z13cudaMergeSortPiS_iiiP4dim3S1_ --------------------------
	.section	.text._Z13cudaMergeSortPiS_iiiP4dim3S1_,"ax",@progbits
	.align	128
        .global         _Z13cudaMergeSortPiS_iiiP4dim3S1_
        .type           _Z13cudaMergeSortPiS_iiiP4dim3S1_,@function
        .size           _Z13cudaMergeSortPiS_iiiP4dim3S1_,(.L_x_12 - _Z13cudaMergeSortPiS_iiiP4dim3S1_)
        .other          _Z13cudaMergeSortPiS_iiiP4dim3S1_,@"STO_CUDA_ENTRY STV_DEFAULT"
_Z13cudaMergeSortPiS_iiiP4dim3S1_:
.text._Z13cudaMergeSortPiS_iiiP4dim3S1_:
[----:B------:R-:W-:Y:S08]  /*0000*/  LDC R1, c[0x0][0x37c] ;  /* 0x0000df00ff017b82 */ /* 0x000ff00000000800 */
[----:B------:R-:W0:Y:S01]  /*0010*/  LDC.64 R2, c[0x0][0x3a0] ;  /* 0x0000e800ff027b82 */ /* 0x000e220000000a00 */
[----:B------:R-:W0:Y:S07]  /*0020*/  LDCU.64 UR6, c[0x0][0x358] ;  /* 0x00006b00ff0677ac */ /* 0x000e2e0008000a00 */
[----:B------:R-:W1:Y:S01]  /*0030*/  LDC.64 R4, c[0x0][0x3a8] ;  /* 0x0000ea00ff047b82 */ /* 0x000e620000000a00 */
[----:B------:R-:W2:Y:S01]  /*0040*/  S2R R11, SR_TID.X ;  /* 0x00000000000b7919 */ /* 0x000ea20000002100 */
[----:B------:R-:W3:Y:S01]  /*0050*/  LDCU.64 UR4, c[0x0][0x390] ;  /* 0x00007200ff0477ac */ /* 0x000ee20008000a00 */
[----:B------:R-:W2:Y:S01]  /*0060*/  S2R R10, SR_TID.Y ;  /* 0x00000000000a7919 */ /* 0x000ea20000002200 */
[----:B------:R-:W4:Y:S01]  /*0070*/  S2R R14, SR_CTAID.Z ;  /* 0x00000000000e7919 */ /* 0x000f220000002700 */
[----:B------:R-:W5:Y:S03]  /*0080*/  S2R R12, SR_TID.Z ;  /* 0x00000000000c7919 */ /* 0x000f660000002300 */
[----:B------:R-:W4:Y:S01]  /*0090*/  S2UR UR9, SR_CTAID.Y ;  /* 0x00000000000979c3 */ /* 0x000f220000002600 */
[----:B0-----:R-:W2:Y:S04]  /*00a0*/  LDG.E R0, desc[UR6][R2.64] ;  /* 0x0000000602007981 */ /* 0x001ea8000c1e1900 */
[----:B------:R-:W4:Y:S03]  /*00b0*/  LDG.E R7, desc[UR6][R2.64+0x4] ;  /* 0x0000040602077981 */ /* 0x000f26000c1e1900 */
[----:B------:R-:W0:Y:S01]  /*00c0*/  S2UR UR8, SR_CTAID.X ;  /* 0x00000000000879c3 */ /* 0x000e220000002500 */
[----:B-1----:R-:W5:Y:S04]  /*00d0*/  LDG.E R9, desc[UR6][R4.64+0x4] ;  /* 0x0000040604097981 */ /* 0x002f68000c1e1900 */
[----:B------:R3:W5:Y:S03]  /*00e0*/  LDG.E R6, desc[UR6][R2.64+0x8] ;  /* 0x0000080602067981 */ /* 0x000766000c1e1900 */
[----:B------:R-:W3:Y:S01]  /*00f0*/  LDC R13, c[0x0][0x398] ;  /* 0x0000e600ff0d7b82 */ /* 0x000ee20000000800 */
[----:B------:R-:W0:Y:S01]  /*0100*/  LDG.E R8, desc[UR6][R4.64+0x8] ;  /* 0x0000080604087981 */ /* 0x000e22000c1e1900 */
[----:B---3--:R-:W-:-:S02]  /*0110*/  IMAD R3, R13, UR4, RZ ;  /* 0x000000040d037c24 */ /* 0x008fc4000f8e02ff */
[C---:B--2---:R-:W-:Y:S02]  /*0120*/  IMAD R10, R0.reuse, R10, R11 ;  /* 0x0000000a000a7224 */ /* 0x044fe400078e020b */
[----:B----4-:R-:W-:Y:S02]  /*0130*/  IMAD R7, R0, R7, RZ ;  /* 0x0000000700077224 */ /* 0x010fe400078e02ff */
[----:B-----5:R-:W-:Y:S02]  /*0140*/  IMAD R9, R9, R14, UR9 ;  /* 0x0000000909097e24 */ /* 0x020fe4000f8e020e */
[C---:B------:R-:W-:Y:S02]  /*0150*/  IMAD R10, R7.reuse, R12, R10 ;  /* 0x0000000c070a7224 */ /* 0x040fe400078e020a */
[----:B------:R-:W-:Y:S02]  /*0160*/  IMAD R6, R7, R6, RZ ;  /* 0x0000000607067224 */ /* 0x000fe400078e02ff */
[----:B0-----:R-:W-:-:S04]  /*0170*/  IMAD R9, R8, R9, UR8 ;  /* 0x0000000808097e24 */ /* 0x001fc8000f8e0209 */
[----:B------:R-:W-:-:S04]  /*0180*/  IMAD R6, R6, R9, R10 ;  /* 0x0000000906067224 */ /* 0x000fc800078e020a */
[----:B------:R-:W-:-:S05]  /*0190*/  IMAD R3, R6, R3, RZ ;  /* 0x0000000306037224 */ /* 0x000fca00078e02ff */
[----:B------:R-:W-:-:S04]  /*01a0*/  ISETP.GE.AND P0, PT, R3, UR5, PT ;  /* 0x0000000503007c0c */ /* 0x000fc8000bf06270 */
[----:B------:R-:W-:-:S13]  /*01b0*/  ISETP.LT.OR P0, PT, R13, 0x1, P0 ;  /* 0x000000010d00780c */ /* 0x000fda0000701670 */
[----:B------:R-:W-:Y:S05]  /*01c0*/  @P0 EXIT ;  /* 0x000000000000094d */ /* 0x000fea0003800000 */
[----:B------:R-:W-:Y:S01]  /*01d0*/  HFMA2 R16, -RZ, RZ, 0, 0 ;  /* 0x00000000ff107431 */ /* 0x000fe200000001ff */
[----:B------:R-:W-:Y:S01]  /*01e0*/  MOV R13, R3 ;  /* 0x00000003000d7202 */ /* 0x000fe20000000f00 */
[----:B------:R-:W-:-:S12]  /*01f0*/  USHF.R.S32.HI UR4, URZ, 0x1, UR4 ;  /* 0x00000001ff047899 */ /* 0x000fd80008011404 */
.L_x_10:
[----:B012---:R-:W0:Y:S01]  /*0200*/  LDC.64 R6, c[0x0][0x390] ;  /* 0x0000e400ff067b82 */ /* 0x007e220000000a00 */
[----:B------:R-:W-:Y:S01]  /*0210*/  BSSY.RECONVERGENT B0, `(.L_x_0) ;  /* 0x0000028000007945 */ /* 0x000fe20003800200 */
[----:B0-----:R-:W-:-:S05]  /*0220*/  IMAD.IADD R0, R13, 0x1, R6 ;  /* 0x000000010d007824 */ /* 0x001fca00078e0206 */
[----:B------:R-:W-:-:S04]  /*0230*/  VIMNMX R12, PT, PT, R0, R7, PT ;  /* 0x00000007000c7248 */ /* 0x000fc80003fe0100 */
[----:B------:R-:W-:-:S13]  /*0240*/  ISETP.GE.AND P0, PT, R13, R12, PT ;  /* 0x0000000c0d00720c */ /* 0x000fda0003f06270 */
[----:B------:R-:W-:Y:S05]  /*0250*/  @P0 BRA `(.L_x_1) ;  /* 0x00000000008c0947 */ /* 0x000fea0003800000 */
[----:B------:R-:W0:Y:S01]  /*0260*/  LDC.64 R4, c[0x0][0x380] ;  /* 0x0000e000ff047b82 */ /* 0x000e220000000a00 */
[----:B------:R-:W-:Y:S02]  /*0270*/  VIADDMNMX R14, R13, UR4, R7, PT ;  /* 0x000000040d0e7c46 */ /* 0x000fe4000b800107 */
[----:B------:R-:W-:-:S03]  /*0280*/  MOV R17, R13 ;  /* 0x0000000d00117202 */ /* 0x000fc60000000f00 */
[----:B------:R-:W-:Y:S02]  /*0290*/  IMAD.MOV.U32 R15, RZ, RZ, R14 ;  /* 0x000000ffff0f7224 */ /* 0x000fe400078e000e */
[----:B------:R-:W1:Y:S05]  /*02a0*/  LDC.64 R2, c[0x0][0x388] ;  /* 0x0000e200ff027b82 */ /* 0x000e6a0000000a00 */
.L_x_9:
[----:B------:R-:W-:Y:S01]  /*02b0*/  ISETP.GE.AND P0, PT, R17, R14, PT ;  /* 0x0000000e1100720c */ /* 0x000fe20003f06270 */
[----:B------:R-:W-:Y:S01]  /*02c0*/  BSSY.RECONVERGENT B1, `(.L_x_2) ;  /* 0x0000019000017945 */ /* 0x000fe20003800200 */
[----:B-12---:R-:W-:-:S11]  /*02d0*/  IMAD.WIDE R6, R13, 0x4, R2 ;  /* 0x000000040d067825 */ /* 0x006fd600078e0202 */
[----:B0-----:R-:W-:Y:S05]  /*02e0*/  @!P0 BRA `(.L_x_3) ;  /* 0x00000000000c8947 */ /* 0x001fea0003800000 */
[----:B0-----:R-:W-:-:S05]  /*02f0*/  IMAD.WIDE R8, R15, 0x4, R4 ;  /* 0x000000040f087825 */ /* 0x001fca00078e0204 */
[----:B------:R0:W5:Y:S01]  /*0300*/  LDG.E R11, desc[UR6][R8.64] ;  /* 0x00000006080b7981 */ /* 0x000162000c1e1900 */
[----:B------:R-:W-:Y:S05]  /*0310*/  BRA `(.L_x_4) ;  /* 0x0000000000447947 */ /* 0x000fea0003800000 */
.L_x_3:
[----:B------:R-:W-:Y:S01]  /*0320*/  ISETP.GE.AND P0, PT, R15, R12, PT ;  /* 0x0000000c0f00720c */ /* 0x000fe20003f06270 */
[----:B------:R-:W-:-:S12]  /*0330*/  BSSY.RELIABLE B2, `(.L_x_5) ;  /* 0x000000c000027945 */ /* 0x000fd80003800100 */
[----:B------:R-:W-:Y:S05]  /*0340*/  @!P0 BRA `(.L_x_6) ;  /* 0x00000000000c8947 */ /* 0x000fea0003800000 */
[----:B0-----:R-:W-:-:S06]  /*0350*/  IMAD.WIDE R8, R17, 0x4, R4 ;  /* 0x0000000411087825 */ /* 0x001fcc00078e0204 */
[----:B------:R0:W5:Y:S01]  /*0360*/  LDG.E R9, desc[UR6][R8.64] ;  /* 0x0000000608097981 */ /* 0x000162000c1e1900 */
[----:B------:R-:W-:Y:S05]  /*0370*/  BRA `(.L_x_7) ;  /* 0x00000000001c7947 */ /* 0x000fea0003800000 */
.L_x_6:
[----:B0-----:R-:W-:-:S04]  /*0380*/  IMAD.WIDE R8, R17, 0x4, R4 ;  /* 0x0000000411087825 */ /* 0x001fc800078e0204 */
[----:B------:R-:W-:Y:S02]  /*0390*/  IMAD.WIDE R10, R15, 0x4, R4 ;  /* 0x000000040f0a7825 */ /* 0x000fe400078e0204 */
[----:B------:R-:W2:Y:S04]  /*03a0*/  LDG.E R9, desc[UR6][R8.64] ;  /* 0x0000000608097981 */ /* 0x000ea8000c1e1900 */
[----:B------:R-:W2:Y:S02]  /*03b0*/  LDG.E R11, desc[UR6][R10.64] ;  /* 0x000000060a0b7981 */ /* 0x000ea4000c1e1900 */
[----:B--2---:R-:W-:-:S13]  /*03c0*/  ISETP.GE.AND P0, PT, R9, R11, PT ;  /* 0x0000000b0900720c */ /* 0x004fda0003f06270 */
[----:B------:R-:W-:Y:S05]  /*03d0*/  @P0 BREAK.RELIABLE B2 ;  /* 0x0000000000020942 */ /* 0x000fea0003800100 */
[----:B------:R-:W-:Y:S05]  /*03e0*/  @P0 BRA `(.L_x_4) ;  /* 0x0000000000100947 */ /* 0x000fea0003800000 */
.L_x_7:
[----:B------:R-:W-:Y:S05]  /*03f0*/  BSYNC.RELIABLE B2 ;  /* 0x0000000000027941 */ /* 0x000fea0003800100 */
.L_x_5:
[----:B-----5:R1:W-:Y:S01]  /*0400*/  STG.E desc[UR6][R6.64], R9 ;  /* 0x0000000906007986 */ /* 0x0203e2000c101906 */
[----:B------:R-:W-:Y:S01]  /*0410*/  IADD3 R17, PT, PT, R17, 0x1, RZ ;  /* 0x0000000111117810 */ /* 0x000fe20007ffe0ff */
[----:B------:R-:W-:Y:S06]  /*0420*/  BRA `(.L_x_8) ;  /* 0x0000000000087947 */ /* 0x000fec0003800000 */
.L_x_4:
[----:B-----5:R2:W-:Y:S01]  /*0430*/  STG.E desc[UR6][R6.64], R11 ;  /* 0x0000000b06007986 */ /* 0x0205e2000c101906 */
[----:B------:R-:W-:-:S07]  /*0440*/  IADD3 R15, PT, PT, R15, 0x1, RZ ;  /* 0x000000010f0f7810 */ /* 0x000fce0007ffe0ff */
.L_x_8:
[----:B------:R-:W-:Y:S05]  /*0450*/  BSYNC.RECONVERGENT B1 ;  /* 0x0000000000017941 */ /* 0x000fea0003800200 */
.L_x_2:
[----:B------:R-:W-:-:S05]  /*0460*/  VIADD R13, R13, 0x1 ;  /* 0x000000010d0d7836 */ /* 0x000fca0000000000 */
[----:B------:R-:W-:-:S13]  /*0470*/  ISETP.GE.AND P0, PT, R13, R12, PT ;  /* 0x0000000c0d00720c */ /* 0x000fda0003f06270 */
[----:B------:R-:W-:Y:S05]  /*0480*/  @!P0 BRA `(.L_x_9) ;  /* 0xfffffffc00888947 */ /* 0x000fea000383ffff */
.L_x_1:
[----:B------:R-:W-:Y:S05]  /*0490*/  BSYNC.RECONVERGENT B0 ;  /* 0x0000000000007941 */ /* 0x000fea0003800200 */
.L_x_0:
[----:B------:R-:W3:Y:S01]  /*04a0*/  LDCU UR5, c[0x0][0x398] ;  /* 0x00007300ff0577ac */ /* 0x000ee20008000800 */
[----:B------:R-:W-:Y:S02]  /*04b0*/  IADD3 R16, PT, PT, R16, 0x1, RZ ;  /* 0x0000000110107810 */ /* 0x000fe40007ffe0ff */
[----:B------:R-:W-:Y:S01]  /*04c0*/  MOV R13, R0 ;  /* 0x00000000000d7202 */ /* 0x000fe20000000f00 */
[----:B------:R-:W4:Y:S01]  /*04d0*/  LDCU UR8, c[0x0][0x394] ;  /* 0x00007280ff0877ac */ /* 0x000f220008000800 */
[----:B---3--:R-:W-:Y:S02]  /*04e0*/  ISETP.GE.AND P0, PT, R16, UR5, PT ;  /* 0x0000000510007c0c */ /* 0x008fe4000bf06270 */
[----:B----4-:R-:W-:-:S13]  /*04f0*/  ISETP.LT.AND P1, PT, R0, UR8, PT ;  /* 0x0000000800007c0c */ /* 0x010fda000bf21270 */
[----:B------:R-:W-:Y:S05]  /*0500*/  @!P0 BRA P1, `(.L_x_10) ;  /* 0xfffffffc003c8947 */ /* 0x000fea000083ffff */
[----:B------:R-:W-:Y:S05]  /*0510*/  EXIT ;  /* 0x000000000000794d */ /* 0x000fea0003800000 */
.L_x_11:
[----:B------:R-:W-:-:S00]  /*0520*/  BRA `(.L_x_11) ;  /* 0xfffffffc00fc7947 */ /* 0x000fc0000383ffff */
[----:B------:R-:W-:-:S00]  /*0530*/  NOP ;  /* 0x0000000000007918 */ /* 0x000fc00000000000 */
        /* <DEDUP_REMOVED lines=12> */
.L_x_12:


//--------------------- .nv.shared.reserved.0     --------------------------
	.section	.nv.shared.reserved.0,"aw",@nobits
	.weak		__nv_reservedSMEM_offset_0_alias
	.size		__nv_reservedSMEM_offset_0_alias, 0, 64
	.other		__nv_reservedSMEM_offset_0_alias,@"STO_CUDA_RESERVED_SHARED STV_DEFAULT"
__nv_reservedSMEM_offset_0_alias:
	.zero		0
	.zero		64


//--------------------- .nv.constant0._Z13cudaMergeSortPiS_iiiP4dim3S1_ --------------------------
	.section	.nv.constant0._Z13cudaMergeSortPiS_iiiP4dim3S1_,"a",@progbits
	.sectionflags	@""
	.align	4
.nv.constant0._Z13cudaMergeSortPiS_iiiP4dim3S1_:
	.zero		944


//--------------------- SYMBOLS --------------------------

	.type		.nv.reservedSmem.offset0,@object
	.size		.nv.reservedSmem.offset0,0x4
